	.headerflags	@"EF_CUDA_TEXMODE_UNIFIED EF_CUDA_64BIT_ADDRESS EF_CUDA_ACCELERATORS EF_CUDA_SM90 EF_CUDA_VIRTUAL_SM(EF_CUDA_SM90)"
	.elftype	@"ET_EXEC"


//--------------------- .nv.info                  --------------------------
	.section	.nv.info,"",@"SHT_CUDA_INFO"
	.align	4


	//----- nvinfo : EIATTR_REGCOUNT
	.align		4
        /*0000*/ 	.byte	0x04, 0x2f
        /*0002*/ 	.short	(.L_3 - .L_2)
	.align		4
.L_2:
        /*0004*/ 	.word	index@(triton_poi_fused__native_batch_norm_legit_no_training_relu_threshold_backward_6)
        /*0008*/ 	.word	0x0000001b


	//----- nvinfo : EIATTR_MIN_STACK_SIZE
	.align		4
.L_3:
        /*000c*/ 	.byte	0x04, 0x12
        /*000e*/ 	.short	(.L_5 - .L_4)
	.align		4
.L_4:
        /*0010*/ 	.word	index@(triton_poi_fused__native_batch_norm_legit_no_training_relu_threshold_backward_6)
        /*0014*/ 	.word	0x00000000


	//----- nvinfo : EIATTR_FRAME_SIZE
	.align		4
.L_5:
        /*0018*/ 	.byte	0x04, 0x11
        /*001a*/ 	.short	(.L_7 - .L_6)
	.align		4
.L_6:
        /*001c*/ 	.word	index@(triton_poi_fused__native_batch_norm_legit_no_training_relu_threshold_backward_6)
        /*0020*/ 	.word	0x00000000


	//----- nvinfo : EIATTR_MIN_STACK_SIZE
	.align		4
.L_7:
        /*0024*/ 	.byte	0x04, 0x12
        /*0026*/ 	.short	(.L_9 - .L_8)
	.align		4
.L_8:
        /*0028*/ 	.word	index@(triton_poi_fused__native_batch_norm_legit_no_training_relu_threshold_backward_6)
        /*002c*/ 	.word	0x00000000
.L_9:


//--------------------- .nv.info.triton_poi_fused__native_batch_norm_legit_no_training_relu_threshold_backward_6 --------------------------
	.section	.nv.info.triton_poi_fused__native_batch_norm_legit_no_training_relu_threshold_backward_6,"",@"SHT_CUDA_INFO"
	.sectionflags	@""
	.align	4


	//----- nvinfo : EIATTR_CUDA_API_VERSION
	.align		4
        /*0000*/ 	.byte	0x04, 0x37
        /*0002*/ 	.short	(.L_11 - .L_10)
.L_10:
        /*0004*/ 	.word	0x0000007c


	//----- nvinfo : EIATTR_KPARAM_INFO
	.align		4
.L_11:
        /*0008*/ 	.byte	0x04, 0x17
        /*000a*/ 	.short	(.L_13 - .L_12)
.L_12:
        /*000c*/ 	.word	0x00000000
        /*0010*/ 	.short	0x0008
        /*0012*/ 	.short	0x003c
        /*0014*/ 	.byte	0x00, 0xf0, 0x11, 0x00


	//----- nvinfo : EIATTR_KPARAM_INFO
	.align		4
.L_13:
        /*0018*/ 	.byte	0x04, 0x17
        /*001a*/ 	.short	(.L_15 - .L_14)
.L_14:
        /*001c*/ 	.word	0x00000000
        /*0020*/ 	.short	0x0007
        /*0022*/ 	.short	0x0038
        /*0024*/ 	.byte	0x00, 0xf0, 0x11, 0x00


	//----- nvinfo : EIATTR_KPARAM_INFO
	.align		4
.L_15:
        /*0028*/ 	.byte	0x04, 0x17
        /*002a*/ 	.short	(.L_17 - .L_16)
.L_16:
        /*002c*/ 	.word	0x00000000
        /*0030*/ 	.short	0x0006
        /*0032*/ 	.short	0x0030
        /*0034*/ 	.byte	0x00, 0xf4, 0x21, 0x00


	//----- nvinfo : EIATTR_KPARAM_INFO
	.align		4
.L_17:
        /*0038*/ 	.byte	0x04, 0x17
        /*003a*/ 	.short	(.L_19 - .L_18)
.L_18:
        /*003c*/ 	.word	0x00000000
        /*0040*/ 	.short	0x0005
        /*0042*/ 	.short	0x0028
        /*0044*/ 	.byte	0x00, 0xf4, 0x21, 0x00


	//----- nvinfo : EIATTR_KPARAM_INFO
	.align		4
.L_19:
        /*0048*/ 	.byte	0x04, 0x17
        /*004a*/ 	.short	(.L_21 - .L_20)
.L_20:
        /*004c*/ 	.word	0x00000000
        /*0050*/ 	.short	0x0004
        /*0052*/ 	.short	0x0020
        /*0054*/ 	.byte	0x00, 0xf4, 0x21, 0x00


	//----- nvinfo : EIATTR_KPARAM_INFO
	.align		4
.L_21:
        /*0058*/ 	.byte	0x04, 0x17
        /*005a*/ 	.short	(.L_23 - .L_22)
.L_22:
        /*005c*/ 	.word	0x00000000
        /*0060*/ 	.short	0x0003
        /*0062*/ 	.short	0x0018
        /*0064*/ 	.byte	0x00, 0xf4, 0x21, 0x00


	//----- nvinfo : EIATTR_KPARAM_INFO
	.align		4
.L_23:
        /*0068*/ 	.byte	0x04, 0x17
        /*006a*/ 	.short	(.L_25 - .L_24)
.L_24:
        /*006c*/ 	.word	0x00000000
        /*0070*/ 	.short	0x0002
        /*0072*/ 	.short	0x0010
        /*0074*/ 	.byte	0x00, 0xf4, 0x21, 0x00


	//----- nvinfo : EIATTR_KPARAM_INFO
	.align		4
.L_25:
        /*0078*/ 	.byte	0x04, 0x17
        /*007a*/ 	.short	(.L_27 - .L_26)
.L_26:
        /*007c*/ 	.word	0x00000000
        /*0080*/ 	.short	0x0001
        /*0082*/ 	.short	0x0008
        /*0084*/ 	.byte	0x00, 0xf4, 0x21, 0x00


	//----- nvinfo : EIATTR_KPARAM_INFO
	.align		4
.L_27:
        /*0088*/ 	.byte	0x04, 0x17
        /*008a*/ 	.short	(.L_29 - .L_28)
.L_28:
        /*008c*/ 	.word	0x00000000
        /*0090*/ 	.short	0x0000
        /*0092*/ 	.short	0x0000
        /*0094*/ 	.byte	0x00, 0xf4, 0x21, 0x00


	//----- nvinfo : EIATTR_SPARSE_MMA_MASK
	.align		4
.L_29:
        /*0098*/ 	.byte	0x03, 0x50
        /*009a*/ 	.short	0x0000


	//----- nvinfo : EIATTR_MAXREG_COUNT
	.align		4
        /*009c*/ 	.byte	0x03, 0x1b
        /*009e*/ 	.short	0x00ff


	//----- nvinfo : EIATTR_EXIT_INSTR_OFFSETS
	.align		4
        /*00a0*/ 	.byte	0x04, 0x1c
        /*00a2*/ 	.short	(.L_31 - .L_30)


	//   ....[0]....
.L_30:
        /*00a4*/ 	.word	0x00000670


	//   ....[1]....
        /*00a8*/ 	.word	0x00000690


	//----- nvinfo : EIATTR_REQNTID
	.align		4
.L_31:
        /*00ac*/ 	.byte	0x04, 0x10
        /*00ae*/ 	.short	(.L_33 - .L_32)
.L_32:
        /*00b0*/ 	.word	0x00000080
        /*00b4*/ 	.word	0x00000001
        /*00b8*/ 	.word	0x00000001


	//----- nvinfo : EIATTR_CBANK_PARAM_SIZE
	.align		4
.L_33:
        /*00bc*/ 	.byte	0x03, 0x19
        /*00be*/ 	.short	0x0040


	//----- nvinfo : EIATTR_PARAM_CBANK
	.align		4
        /*00c0*/ 	.byte	0x04, 0x0a
        /*00c2*/ 	.short	(.L_35 - .L_34)
	.align		4
.L_34:
        /*00c4*/ 	.word	index@(.nv.constant0.triton_poi_fused__native_batch_norm_legit_no_training_relu_threshold_backward_6)
        /*00c8*/ 	.short	0x0210
        /*00ca*/ 	.short	0x0040


	//----- nvinfo : EIATTR_SW_WAR
	.align		4
.L_35:
        /*00cc*/ 	.byte	0x04, 0x36
        /*00ce*/ 	.short	(.L_37 - .L_36)
.L_36:
        /*00d0*/ 	.word	0x00000008
.L_37:


//--------------------- .nv.callgraph             --------------------------
	.section	.nv.callgraph,"",@"SHT_CUDA_CALLGRAPH"
	.align	4
	.sectionentsize	8
	.align		4
        /*0000*/ 	.word	0x00000000
	.align		4
        /*0004*/ 	.word	0xffffffff
	.align		4
        /*0008*/ 	.word	0x00000000
	.align		4
        /*000c*/ 	.word	0xfffffffe
	.align		4
        /*0010*/ 	.word	0x00000000
	.align		4
        /*0014*/ 	.word	0xfffffffd
	.align		4
        /*0018*/ 	.word	0x00000000
	.align		4
        /*001c*/ 	.word	0xfffffffc


//--------------------- .nv.constant4             --------------------------
	.section	.nv.constant4,"a",@progbits
	.align	8
	.align		8
.nv.constant4:
        /*0000*/ 	.dword	_$_str
	.align		8
        /*0008*/ 	.dword	_$_str_$_2


//--------------------- .text.triton_poi_fused__native_batch_norm_legit_no_training_relu_threshold_backward_6 --------------------------
	.section	.text.triton_poi_fused__native_batch_norm_legit_no_training_relu_threshold_backward_6,"ax",@progbits
	.sectionflags	@"SHF_BARRIERS=1"
	.align	128
        .global         triton_poi_fused__native_batch_norm_legit_no_training_relu_threshold_backward_6
        .type           triton_poi_fused__native_batch_norm_legit_no_training_relu_threshold_backward_6,@function
        .size           triton_poi_fused__native_batch_norm_legit_no_training_relu_threshold_backward_6,(.L_x_1 - triton_poi_fused__native_batch_norm_legit_no_training_relu_threshold_backward_6)
        .other          triton_poi_fused__native_batch_norm_legit_no_training_relu_threshold_backward_6,@"STO_CUDA_ENTRY STV_DEFAULT"
triton_poi_fused__native_batch_norm_legit_no_training_relu_threshold_backward_6:
.text.triton_poi_fused__native_batch_norm_legit_no_training_relu_threshold_backward_6:
[----:B------:R-:W0:Y:S01]  /*0000*/  LDC R1, c[0x0][0x28] ;  /* 0x00000a00ff017b82 */ /* 0x000e220000000800 */
[----:B------:R-:W1:Y:S07]  /*0010*/  S2R R14, SR_TID.X ;  /* 0x00000000000e7919 */ /* 0x000e6e0000002100 */
[----:B------:R-:W2:Y:S01]  /*0020*/  LDC.64 R6, c[0x0][0x220] ;  /* 0x00008800ff067b82 */ /* 0x000ea20000000a00 */
[----:B------:R-:W-:Y:S01]  /*0030*/  ULDC.64 UR6, c[0x0][0x208] ;  /* 0x0000820000067ab9 */ /* 0x000fe20000000a00 */
[----:B------:R-:W3:Y:S01]  /*0040*/  S2R R15, SR_CTAID.Y ;  /* 0x00000000000f7919 */ /* 0x000ee20000002600 */
[----:B------:R-:W4:Y:S05]  /*0050*/  S2R R17, SR_CTAID.X ;  /* 0x0000000000117919 */ /* 0x000f2a0000002500 */
[----:B------:R-:W5:Y:S08]  /*0060*/  LDC.64 R10, c[0x0][0x218] ;  /* 0x00008600ff0a7b82 */ /* 0x000f700000000a00 */
[----:B------:R-:W4:Y:S08]  /*0070*/  LDC.64 R18, c[0x0][0x210] ;  /* 0x00008400ff127b82 */ /* 0x000f300000000a00 */
[----:B------:R-:W5:Y:S01]  /*0080*/  LDC.64 R12, c[0x0][0x228] ;  /* 0x00008a00ff0c7b82 */ /* 0x000f620000000a00 */
[----:B-1----:R-:W-:-:S07]  /*0090*/  IMAD.SHL.U32 R0, R14, 0x2, RZ ;  /* 0x000000020e007824 */ /* 0x002fce00078e00ff */
[----:B------:R-:W1:Y:S01]  /*00a0*/  LDC.64 R4, c[0x0][0x230] ;  /* 0x00008c00ff047b82 */ /* 0x000e620000000a00 */
[----:B------:R-:W-:-:S04]  /*00b0*/  LOP3.LUT R0, R0, 0xfe, RZ, 0xc0, !PT ;  /* 0x000000fe00007812 */ /* 0x000fc800078ec0ff */
[----:B---3--:R-:W-:-:S04]  /*00c0*/  PRMT R8, R0, 0x6540, R15 ;  /* 0x0000654000087816 */ /* 0x008fc8000000000f */
[----:B------:R-:W-:Y:S02]  /*00d0*/  SHF.R.S32.HI R3, RZ, 0x1f, R8 ;  /* 0x0000001fff037819 */ /* 0x000fe40000011408 */
[----:B------:R-:W-:Y:S02]  /*00e0*/  ISETP.GE.AND P2, PT, R8, 0x200, PT ;  /* 0x000002000800780c */ /* 0x000fe40003f46270 */
[----:B------:R-:W-:Y:S02]  /*00f0*/  LEA.HI R9, R3, R8, RZ, 0x7 ;  /* 0x0000000803097211 */ /* 0x000fe400078f38ff */
[----:B------:R-:W-:Y:S02]  /*0100*/  CS2R R2, SRZ ;  /* 0x0000000000027805 */ /* 0x000fe4000001ff00 */
[----:B------:R-:W-:-:S05]  /*0110*/  LOP3.LUT R21, R9, 0xffffff80, RZ, 0xc0, !PT ;  /* 0xffffff8009157812 */ /* 0x000fca00078ec0ff */
[----:B------:R-:W-:-:S04]  /*0120*/  IMAD.IADD R21, R8, 0x1, -R21 ;  /* 0x0000000108157824 */ /* 0x000fc800078e0a15 */
[----:B--2---:R-:W-:-:S05]  /*0130*/  IMAD.WIDE R6, R21, 0x4, R6 ;  /* 0x0000000415067825 */ /* 0x004fca00078e0206 */
[----:B------:R2:W3:Y:S01]  /*0140*/  @!P2 LDG.E.EL.64 R2, desc[UR6][R6.64] ;  /* 0x000000060602a981 */ /* 0x0004e2000c2e1b00 */
[----:B------:R-:W-:Y:S01]  /*0150*/  IMAD.SHL.U32 R9, R9, 0x40, RZ ;  /* 0x0000004009097824 */ /* 0x000fe200078e00ff */
[C---:B----4-:R-:W-:Y:S01]  /*0160*/  ISETP.GE.AND P0, PT, R17.reuse, 0x40, PT ;  /* 0x000000401100780c */ /* 0x050fe20003f06270 */
[----:B------:R-:W-:Y:S02]  /*0170*/  IMAD R16, R17, 0x80, R21 ;  /* 0x0000008011107824 */ /* 0x000fe400078e0215 */
[----:B-----5:R-:W-:Y:S01]  /*0180*/  IMAD.WIDE R10, R21, 0x4, R10 ;  /* 0x00000004150a7825 */ /* 0x020fe200078e020a */
[----:B------:R-:W-:Y:S02]  /*0190*/  LOP3.LUT R9, R9, 0xffffe000, RZ, 0xc0, !PT ;  /* 0xffffe00009097812 */ /* 0x000fe400078ec0ff */
[----:B------:R-:W-:Y:S01]  /*01a0*/  ISETP.LT.AND P1, PT, R8, 0x200, !P0 ;  /* 0x000002000800780c */ /* 0x000fe20004721270 */
[----:B0-----:R-:W-:Y:S01]  /*01b0*/  IMAD.WIDE R12, R21, 0x4, R12 ;  /* 0x00000004150c7825 */ /* 0x001fe200078e020c */
[----:B--2---:R-:W-:-:S03]  /*01c0*/  CS2R R6, SRZ ;  /* 0x0000000000067805 */ /* 0x004fc6000001ff00 */
[----:B------:R-:W-:Y:S01]  /*01d0*/  IMAD.IADD R16, R16, 0x1, R9 ;  /* 0x0000000110107824 */ /* 0x000fe200078e0209 */
[----:B------:R-:W-:Y:S01]  /*01e0*/  CS2R R8, SRZ ;  /* 0x0000000000087805 */ /* 0x000fe2000001ff00 */
[----:B-1----:R-:W-:Y:S01]  /*01f0*/  IMAD.WIDE R22, R21, 0x4, R4 ;  /* 0x0000000415167825 */ /* 0x002fe200078e0204 */
[----:B------:R0:W2:Y:S03]  /*0200*/  @!P2 LDG.E.EL.64 R6, desc[UR6][R10.64] ;  /* 0x000000060a06a981 */ /* 0x0000a6000c2e1b00 */
[----:B------:R-:W-:Y:S01]  /*0210*/  IMAD.WIDE R18, R16, 0x4, R18 ;  /* 0x0000000410127825 */ /* 0x000fe200078e0212 */
[----:B------:R-:W-:Y:S02]  /*0220*/  CS2R R4, SRZ ;  /* 0x0000000000047805 */ /* 0x000fe4000001ff00 */
[----:B------:R-:W-:Y:S02]  /*0230*/  CS2R R20, SRZ ;  /* 0x0000000000147805 */ /* 0x000fe4000001ff00 */
[----:B------:R-:W2:Y:S04]  /*0240*/  @P1 LDG.E.EL.64 R8, desc[UR6][R18.64] ;  /* 0x0000000612081981 */ /* 0x000ea8000c2e1b00 */
[----:B------:R-:W4:Y:S04]  /*0250*/  @!P2 LDG.E.EL.64 R4, desc[UR6][R12.64] ;  /* 0x000000060c04a981 */ /* 0x000f28000c2e1b00 */
[----:B------:R-:W4:Y:S01]  /*0260*/  @!P2 LDG.E.EL.64 R20, desc[UR6][R22.64] ;  /* 0x000000061614a981 */ /* 0x000f22000c2e1b00 */
[----:B0-----:R-:W-:Y:S01]  /*0270*/  IMAD.MOV.U32 R11, RZ, RZ, 0x3e800000 ;  /* 0x3e800000ff0b7424 */ /* 0x001fe200078e00ff */
[----:B------:R-:W0:Y:S01]  /*0280*/  S2UR UR5, SR_CgaCtaId ;  /* 0x00000000000579c3 */ /* 0x000e220000008800 */
[----:B------:R-:W-:-:S02]  /*0290*/  UMOV UR4, 0x400 ;  /* 0x0000040000047882 */ /* 0x000fc40000000000 */
[----:B0-----:R-:W-:Y:S01]  /*02a0*/  UPRMT UR4, UR5, 0x654, UR4 ;  /* 0x0000065405047896 */ /* 0x001fe20008000004 */
[----:B------:R-:W-:Y:S01]  /*02b0*/  LOP3.LUT R14, R14, 0x7f, RZ, 0xc0, !PT ;  /* 0x0000007f0e0e7812 */ /* 0x000fe200078ec0ff */
[----:B---3--:R-:W-:Y:S01]  /*02c0*/  FADD R2, R2, 9.9999997473787516356e-06 ;  /* 0x3727c5ac02027421 */ /* 0x008fe20000000000 */
[----:B------:R-:W-:-:S03]  /*02d0*/  FADD R3, R3, 9.9999997473787516356e-06 ;  /* 0x3727c5ac03037421 */ /* 0x000fc60000000000 */
[----:B------:R-:W0:Y:S08]  /*02e0*/  MUFU.SQRT R24, R2 ;  /* 0x0000000200187308 */ /* 0x000e300000002000 */
[----:B------:R-:W1:Y:S01]  /*02f0*/  MUFU.SQRT R10, R3 ;  /* 0x00000003000a7308 */ /* 0x000e620000002000 */
[C---:B0-----:R-:W-:Y:S02]  /*0300*/  FSETP.GT.AND P2, PT, R24.reuse, 8.50705917302346158658e+37, PT ;  /* 0x7e8000001800780b */ /* 0x041fe40003f44000 */
[----:B------:R-:W-:-:S02]  /*0310*/  FSETP.GEU.AND P4, PT, R24, 1.175494350822287508e-38, PT ;  /* 0x008000001800780b */ /* 0x000fc40003f8e000 */
[C---:B-1----:R-:W-:Y:S02]  /*0320*/  FSETP.GT.AND P3, PT, R10.reuse, 8.50705917302346158658e+37, PT ;  /* 0x7e8000000a00780b */ /* 0x042fe40003f64000 */
[----:B------:R-:W-:-:S07]  /*0330*/  FSETP.GEU.AND P5, PT, R10, 1.175494350822287508e-38, PT ;  /* 0x008000000a00780b */ /* 0x000fce0003fae000 */
[----:B------:R-:W-:-:S04]  /*0340*/  @P2 FMUL R24, R24, 0.25 ;  /* 0x3e80000018182820 */ /* 0x000fc80000400000 */
[----:B------:R-:W-:Y:S01]  /*0350*/  @!P4 FMUL R24, R24, 16777216 ;  /* 0x4b8000001818c820 */ /* 0x000fe20000400000 */
[----:B------:R-:W-:-:S04]  /*0360*/  @P3 FMUL R10, R10, 0.25 ;  /* 0x3e8000000a0a3820 */ /* 0x000fc80000400000 */
[----:B------:R-:W-:Y:S01]  /*0370*/  @!P5 FMUL R10, R10, 16777216 ;  /* 0x4b8000000a0ad820 */ /* 0x000fe20000400000 */
[----:B------:R-:W0:Y:S01]  /*0380*/  MUFU.RCP R24, R24 ;  /* 0x0000001800187308 */ /* 0x000e220000001000 */
[----:B------:R-:W-:-:S07]  /*0390*/  FSEL R3, R11, 1, P2 ;  /* 0x3f8000000b037808 */ /* 0x000fce0001000000 */
[----:B------:R-:W1:Y:S01]  /*03a0*/  MUFU.RCP R10, R10 ;  /* 0x0000000a000a7308 */ /* 0x000e620000001000 */
[----:B------:R-:W-:Y:S01]  /*03b0*/  FSEL R11, R11, 1, P3 ;  /* 0x3f8000000b0b7808 */ /* 0x000fe20001800000 */
[----:B------:R-:W-:-:S04]  /*03c0*/  @!P4 FMUL R3, R3, 16777216 ;  /* 0x4b8000000303c820 */ /* 0x000fc80000400000 */
[----:B------:R-:W-:Y:S01]  /*03d0*/  @!P5 FMUL R11, R11, 16777216 ;  /* 0x4b8000000b0bd820 */ /* 0x000fe20000400000 */
[----:B0-----:R-:W-:Y:S01]  /*03e0*/  FMUL R3, R24, R3 ;  /* 0x0000000318037220 */ /* 0x001fe20000400000 */
[----:B--2---:R-:W-:Y:S01]  /*03f0*/  FADD R6, -R6, R8 ;  /* 0x0000000806067221 */ /* 0x004fe20000000100 */
[----:B------:R-:W-:Y:S01]  /*0400*/  FADD R2, -R7, R9 ;  /* 0x0000000907027221 */ /* 0x000fe20000000100 */
[----:B-1----:R-:W-:Y:S02]  /*0410*/  FMUL R11, R10, R11 ;  /* 0x0000000b0a0b7220 */ /* 0x002fe40000400000 */
[----:B------:R-:W-:Y:S02]  /*0420*/  FMUL R3, R3, R6 ;  /* 0x0000000603037220 */ /* 0x000fe40000400000 */
[----:B------:R-:W-:Y:S02]  /*0430*/  FMUL R2, R11, R2 ;  /* 0x000000020b027220 */ /* 0x000fe40000400000 */
[----:B----4-:R-:W-:-:S02]  /*0440*/  FFMA R3, R3, R4, R20 ;  /* 0x0000000403037223 */ /* 0x010fc40000000014 */
[----:B------:R-:W-:-:S03]  /*0450*/  FFMA R5, R2, R5, R21 ;  /* 0x0000000502057223 */ /* 0x000fc60000000015 */
[----:B------:R-:W-:Y:S02]  /*0460*/  FSETP.GEU.AND P2, PT, R3, RZ, PT ;  /* 0x000000ff0300720b */ /* 0x000fe40003f4e000 */
[----:B------:R-:W-:Y:S02]  /*0470*/  FSETP.GEU.AND P3, PT, R5, RZ, PT ;  /* 0x000000ff0500720b */ /* 0x000fe40003f6e000 */
[----:B------:R-:W-:Y:S02]  /*0480*/  LEA R4, R0, UR4, 0x3 ;  /* 0x0000000400047c11 */ /* 0x000fe4000f8e18ff */
[----:B------:R-:W-:Y:S02]  /*0490*/  FSEL R11, R3, RZ, P2 ;  /* 0x000000ff030b7208 */ /* 0x000fe40001000000 */
[----:B------:R-:W-:-:S03]  /*04a0*/  FSEL R9, R5, RZ, P3 ;  /* 0x000000ff05097208 */ /* 0x000fc60001800000 */
[----:B------:R-:W-:Y:S04]  /*04b0*/  STS [R4], R11 ;  /* 0x0000000b04007388 */ /* 0x000fe80000000800 */
[----:B------:R0:W-:Y:S01]  /*04c0*/  STS [R4+0x8], R9 ;  /* 0x0000080904007388 */ /* 0x0001e20000000800 */
[C---:B------:R-:W-:Y:S02]  /*04d0*/  LOP3.LUT R2, R14.reuse, 0x80, RZ, 0xfc, !PT ;  /* 0x000000800e027812 */ /* 0x040fe400078efcff */
[----:B------:R-:W-:Y:S01]  /*04e0*/  LEA R6, R14, UR4, 0x3 ;  /* 0x000000040e067c11 */ /* 0x000fe2000f8e18ff */
[----:B------:R-:W-:Y:S01]  /*04f0*/  BAR.SYNC.DEFER_BLOCKING 0x0 ;  /* 0x0000000000007b1d */ /* 0x000fe20000010000 */
[----:B------:R-:W-:-:S07]  /*0500*/  LEA R7, R2, UR4, 0x3 ;  /* 0x0000000402077c11 */ /* 0x000fce000f8e18ff */
[----:B------:R-:W0:Y:S01]  /*0510*/  LDC.64 R2, c[0x0][0x238] ;  /* 0x00008e00ff027b82 */ /* 0x000e220000000a00 */
[----:B------:R-:W-:Y:S01]  /*0520*/  IMAD.SHL.U32 R0, R15, 0x100, RZ ;  /* 0x000001000f007824 */ /* 0x000fe200078e00ff */
[----:B------:R-:W-:Y:S01]  /*0530*/  FSETP.GTU.AND P4, PT, R11, RZ, PT ;  /* 0x000000ff0b00720b */ /* 0x000fe20003f8c000 */
[----:B------:R-:W-:Y:S01]  /*0540*/  ULDC.64 UR4, c[0x0][0x240] ;  /* 0x0000900000047ab9 */ /* 0x000fe20000000a00 */
[----:B------:R-:W1:Y:S04]  /*0550*/  LDS R13, [R6] ;  /* 0x00000000060d7984 */ /* 0x000e680000000800 */
[----:B------:R2:W3:Y:S01]  /*0560*/  LDS R19, [R7] ;  /* 0x0000000007137984 */ /* 0x0004e20000000800 */
[----:B------:R-:W-:Y:S02]  /*0570*/  LOP3.LUT R0, R0, 0x80, R14, 0xfe, !PT ;  /* 0x0000008000007812 */ /* 0x000fe400078efe0e */
[----:B------:R-:W-:-:S02]  /*0580*/  PRMT R14, R14, 0x6540, R15 ;  /* 0x000065400e0e7816 */ /* 0x000fc4000000000f */
[----:B------:R-:W-:Y:S02]  /*0590*/  ISETP.LT.AND P2, PT, R0, 0x200, !P0 ;  /* 0x000002000000780c */ /* 0x000fe40004741270 */
[C---:B------:R-:W-:Y:S01]  /*05a0*/  ISETP.LT.AND P0, PT, R14.reuse, 0x200, !P0 ;  /* 0x000002000e00780c */ /* 0x040fe20004701270 */
[--C-:B------:R-:W-:Y:S01]  /*05b0*/  IMAD R5, R14, 0x40, R17.reuse ;  /* 0x000000400e057824 */ /* 0x100fe200078e0211 */
[----:B------:R-:W-:Y:S01]  /*05c0*/  FSETP.GTU.AND P3, PT, R9, RZ, PT ;  /* 0x000000ff0900720b */ /* 0x000fe20003f6c000 */
[----:B------:R-:W-:Y:S01]  /*05d0*/  IMAD R17, R0, 0x40, R17 ;  /* 0x0000004000117824 */ /* 0x000fe200078e0211 */
[----:B------:R-:W-:Y:S01]  /*05e0*/  SEL R0, RZ, 0x1, P4 ;  /* 0x00000001ff007807 */ /* 0x000fe20002000000 */
[--C-:B0-----:R-:W-:Y:S01]  /*05f0*/  IMAD.WIDE R4, R5, 0x4, R2.reuse ;  /* 0x0000000405047825 */ /* 0x101fe200078e0202 */
[----:B--2---:R-:W-:Y:S02]  /*0600*/  SEL R7, RZ, 0x100, P3 ;  /* 0x00000100ff077807 */ /* 0x004fe40001800000 */
[----:B------:R-:W-:Y:S01]  /*0610*/  IADD3 R6, P3, R16, UR4, RZ ;  /* 0x0000000410067c10 */ /* 0x000fe2000ff7e0ff */
[----:B------:R-:W-:-:S04]  /*0620*/  IMAD.WIDE R2, R17, 0x4, R2 ;  /* 0x0000000411027825 */ /* 0x000fc800078e0202 */
[----:B------:R-:W-:Y:S01]  /*0630*/  IMAD.IADD R9, R0, 0x1, R7 ;  /* 0x0000000100097824 */ /* 0x000fe200078e0207 */
[----:B------:R-:W-:Y:S01]  /*0640*/  LEA.HI.X.SX32 R7, R16, UR5, 0x1, P3 ;  /* 0x0000000510077c11 */ /* 0x000fe200098f0eff */
[----:B-1----:R0:W-:Y:S04]  /*0650*/  @P0 STG.E desc[UR6][R4.64], R13 ;  /* 0x0000000d04000986 */ /* 0x0021e8000c101906 */
[----:B---3--:R0:W-:Y:S02]  /*0660*/  @P2 STG.E desc[UR6][R2.64], R19 ;  /* 0x0000001302002986 */ /* 0x0081e4000c101906 */
[----:B0-----:R-:W-:Y:S05]  /*0670*/  @!P1 EXIT ;  /* 0x000000000000994d */ /* 0x001fea0003800000 */
[----:B------:R-:W-:Y:S01]  /*0680*/  STG.E.U16 desc[UR6][R6.64], R9 ;  /* 0x0000000906007986 */ /* 0x000fe2000c101506 */
[----:B------:R-:W-:Y:S05]  /*0690*/  EXIT ;  /* 0x000000000000794d */ /* 0x000fea0003800000 */
.L_x_0:
[----:B------:R-:W-:-:S00]  /*06a0*/  BRA `(.L_x_0) ;  /* 0xfffffffc00fc7947 */ /* 0x000fc0000383ffff */
[----:B------:R-:W-:-:S00]  /*06b0*/  NOP ;  /* 0x0000000000007918 */ /* 0x000fc00000000000 */
        /* <DEDUP_REMOVED lines=12> */
.L_x_1:


//--------------------- .nv.global.init           --------------------------
	.section	.nv.global.init,"aw",@progbits
.nv.global.init:
	.type		_$_str,@object
	.size		_$_str,(_$_str_$_2 - _$_str)
_$_str:
        /*0000*/ 	.byte	0x5f, 0x5f, 0x43, 0x55, 0x44, 0x41, 0x5f, 0x46, 0x54, 0x5a, 0x00
	.type		_$_str_$_2,@object
	.size		_$_str_$_2,(.L_1 - _$_str_$_2)
_$_str_$_2:
        /*000b*/ 	.byte	0x5f, 0x5f, 0x43, 0x55, 0x44, 0x41, 0x5f, 0x50, 0x52, 0x45, 0x43, 0x5f, 0x53, 0x51, 0x52, 0x54
        /*001b*/ 	.byte	0x00
.L_1:


//--------------------- .nv.shared.triton_poi_fused__native_batch_norm_legit_no_training_relu_threshold_backward_6 --------------------------
	.section	.nv.shared.triton_poi_fused__native_batch_norm_legit_no_training_relu_threshold_backward_6,"aw",@nobits
	.sectionflags	@""
	.align	16
	.zero		1024


//--------------------- .nv.constant0.triton_poi_fused__native_batch_norm_legit_no_training_relu_threshold_backward_6 --------------------------
	.section	.nv.constant0.triton_poi_fused__native_batch_norm_legit_no_training_relu_threshold_backward_6,"a",@progbits
	.sectionflags	@""
	.align	4
.nv.constant0.triton_poi_fused__native_batch_norm_legit_no_training_relu_threshold_backward_6:
	.zero		592
